	.headerflags	@"EF_CUDA_TEXMODE_UNIFIED EF_CUDA_64BIT_ADDRESS EF_CUDA_ACCELERATORS EF_CUDA_SM90 EF_CUDA_VIRTUAL_SM(EF_CUDA_SM90)"
	.elftype	@"ET_EXEC"


//--------------------- .nv.info                  --------------------------
	.section	.nv.info,"",@"SHT_CUDA_INFO"
	.align	4


	//----- nvinfo : EIATTR_REGCOUNT
	.align		4
        /*0000*/ 	.byte	0x04, 0x2f
        /*0002*/ 	.short	(.L_1 - .L_0)
	.align		4
.L_0:
        /*0004*/ 	.word	index@(triton_poi_fused_6)
        /*0008*/ 	.word	0x0000001e


	//----- nvinfo : EIATTR_MIN_STACK_SIZE
	.align		4
.L_1:
        /*000c*/ 	.byte	0x04, 0x12
        /*000e*/ 	.short	(.L_3 - .L_2)
	.align		4
.L_2:
        /*0010*/ 	.word	index@(triton_poi_fused_6)
        /*0014*/ 	.word	0x00000000


	//----- nvinfo : EIATTR_FRAME_SIZE
	.align		4
.L_3:
        /*0018*/ 	.byte	0x04, 0x11
        /*001a*/ 	.short	(.L_5 - .L_4)
	.align		4
.L_4:
        /*001c*/ 	.word	index@(triton_poi_fused_6)
        /*0020*/ 	.word	0x00000000


	//----- nvinfo : EIATTR_MIN_STACK_SIZE
	.align		4
.L_5:
        /*0024*/ 	.byte	0x04, 0x12
        /*0026*/ 	.short	(.L_7 - .L_6)
	.align		4
.L_6:
        /*0028*/ 	.word	index@(triton_poi_fused_6)
        /*002c*/ 	.word	0x00000000
.L_7:


//--------------------- .nv.info.triton_poi_fused_6 --------------------------
	.section	.nv.info.triton_poi_fused_6,"",@"SHT_CUDA_INFO"
	.sectionflags	@""
	.align	4


	//----- nvinfo : EIATTR_CUDA_API_VERSION
	.align		4
        /*0000*/ 	.byte	0x04, 0x37
        /*0002*/ 	.short	(.L_9 - .L_8)
.L_8:
        /*0004*/ 	.word	0x0000007c


	//----- nvinfo : EIATTR_KPARAM_INFO
	.align		4
.L_9:
        /*0008*/ 	.byte	0x04, 0x17
        /*000a*/ 	.short	(.L_11 - .L_10)
.L_10:
        /*000c*/ 	.word	0x00000000
        /*0010*/ 	.short	0x0003
        /*0012*/ 	.short	0x0014
        /*0014*/ 	.byte	0x00, 0xf0, 0x11, 0x00


	//----- nvinfo : EIATTR_KPARAM_INFO
	.align		4
.L_11:
        /*0018*/ 	.byte	0x04, 0x17
        /*001a*/ 	.short	(.L_13 - .L_12)
.L_12:
        /*001c*/ 	.word	0x00000000
        /*0020*/ 	.short	0x0002
        /*0022*/ 	.short	0x0010
        /*0024*/ 	.byte	0x00, 0xf0, 0x11, 0x00


	//----- nvinfo : EIATTR_KPARAM_INFO
	.align		4
.L_13:
        /*0028*/ 	.byte	0x04, 0x17
        /*002a*/ 	.short	(.L_15 - .L_14)
.L_14:
        /*002c*/ 	.word	0x00000000
        /*0030*/ 	.short	0x0001
        /*0032*/ 	.short	0x0008
        /*0034*/ 	.byte	0x00, 0xf4, 0x21, 0x00


	//----- nvinfo : EIATTR_KPARAM_INFO
	.align		4
.L_15:
        /*0038*/ 	.byte	0x04, 0x17
        /*003a*/ 	.short	(.L_17 - .L_16)
.L_16:
        /*003c*/ 	.word	0x00000000
        /*0040*/ 	.short	0x0000
        /*0042*/ 	.short	0x0000
        /*0044*/ 	.byte	0x00, 0xf4, 0x21, 0x00


	//----- nvinfo : EIATTR_SPARSE_MMA_MASK
	.align		4
.L_17:
        /*0048*/ 	.byte	0x03, 0x50
        /*004a*/ 	.short	0x0000


	//----- nvinfo : EIATTR_MAXREG_COUNT
	.align		4
        /*004c*/ 	.byte	0x03, 0x1b
        /*004e*/ 	.short	0x00ff


	//----- nvinfo : EIATTR_EXIT_INSTR_OFFSETS
	.align		4
        /*0050*/ 	.byte	0x04, 0x1c
        /*0052*/ 	.short	(.L_19 - .L_18)


	//   ....[0]....
.L_18:
        /*0054*/ 	.word	0x000006c0


	//   ....[1]....
        /*0058*/ 	.word	0x00000710


	//----- nvinfo : EIATTR_REQNTID
	.align		4
.L_19:
        /*005c*/ 	.byte	0x04, 0x10
        /*005e*/ 	.short	(.L_21 - .L_20)
.L_20:
        /*0060*/ 	.word	0x00000080
        /*0064*/ 	.word	0x00000001
        /*0068*/ 	.word	0x00000001


	//----- nvinfo : EIATTR_CBANK_PARAM_SIZE
	.align		4
.L_21:
        /*006c*/ 	.byte	0x03, 0x19
        /*006e*/ 	.short	0x0018


	//----- nvinfo : EIATTR_PARAM_CBANK
	.align		4
        /*0070*/ 	.byte	0x04, 0x0a
        /*0072*/ 	.short	(.L_23 - .L_22)
	.align		4
.L_22:
        /*0074*/ 	.word	index@(.nv.constant0.triton_poi_fused_6)
        /*0078*/ 	.short	0x0210
        /*007a*/ 	.short	0x0018


	//----- nvinfo : EIATTR_SW_WAR
	.align		4
.L_23:
        /*007c*/ 	.byte	0x04, 0x36
        /*007e*/ 	.short	(.L_25 - .L_24)
.L_24:
        /*0080*/ 	.word	0x00000008
.L_25:


//--------------------- .nv.callgraph             --------------------------
	.section	.nv.callgraph,"",@"SHT_CUDA_CALLGRAPH"
	.align	4
	.sectionentsize	8
	.align		4
        /*0000*/ 	.word	0x00000000
	.align		4
        /*0004*/ 	.word	0xffffffff
	.align		4
        /*0008*/ 	.word	0x00000000
	.align		4
        /*000c*/ 	.word	0xfffffffe
	.align		4
        /*0010*/ 	.word	0x00000000
	.align		4
        /*0014*/ 	.word	0xfffffffd
	.align		4
        /*0018*/ 	.word	0x00000000
	.align		4
        /*001c*/ 	.word	0xfffffffc


//--------------------- .text.triton_poi_fused_6  --------------------------
	.section	.text.triton_poi_fused_6,"ax",@progbits
	.sectionflags	@"SHF_BARRIERS=1"
	.align	128
        .global         triton_poi_fused_6
        .type           triton_poi_fused_6,@function
        .size           triton_poi_fused_6,(.L_x_1 - triton_poi_fused_6)
        .other          triton_poi_fused_6,@"STO_CUDA_ENTRY STV_DEFAULT"
triton_poi_fused_6:
.text.triton_poi_fused_6:
[----:B------:R-:W0:Y:S01]  /*0000*/  LDC R1, c[0x0][0x28] ;  /* 0x00000a00ff017b82 */ /* 0x000e220000000800 */
[----:B------:R-:W1:Y:S07]  /*0010*/  S2R R19, SR_CTAID.Z ;  /* 0x0000000000137919 */ /* 0x000e6e0000002700 */
[----:B------:R-:W1:Y:S01]  /*0020*/  S2UR UR4, SR_CTAID.Y ;  /* 0x00000000000479c3 */ /* 0x000e620000002600 */
[----:B------:R-:W-:Y:S01]  /*0030*/  IMAD.MOV.U32 R14, RZ, RZ, RZ ;  /* 0x000000ffff0e7224 */ /* 0x000fe200078e00ff */
[----:B------:R-:W-:Y:S01]  /*0040*/  ULDC.64 UR6, c[0x0][0x208] ;  /* 0x0000820000067ab9 */ /* 0x000fe20000000a00 */
[----:B------:R-:W2:Y:S01]  /*0050*/  S2R R15, SR_CTAID.X ;  /* 0x00000000000f7919 */ /* 0x000ea20000002500 */
[----:B------:R-:W3:Y:S04]  /*0060*/  S2R R18, SR_TID.X ;  /* 0x0000000000127919 */ /* 0x000ee80000002100 */
[----:B------:R-:W1:Y:S08]  /*0070*/  LDC R0, c[0x0][0x10] ;  /* 0x00000400ff007b82 */ /* 0x000e700000000800 */
[----:B------:R-:W4:Y:S01]  /*0080*/  LDC.64 R16, c[0x0][0x210] ;  /* 0x00008400ff107b82 */ /* 0x000f220000000a00 */
[----:B-1----:R-:W-:-:S02]  /*0090*/  IMAD R19, R19, R0, UR4 ;  /* 0x0000000413137e24 */ /* 0x002fc4000f8e0200 */
[----:B--2---:R-:W-:Y:S02]  /*00a0*/  IMAD.SHL.U32 R15, R15, 0x10, RZ ;  /* 0x000000100f0f7824 */ /* 0x004fe400078e00ff */
[----:B------:R-:W-:Y:S01]  /*00b0*/  IMAD.SHL.U32 R19, R19, 0x40, RZ ;  /* 0x0000004013137824 */ /* 0x000fe200078e00ff */
[----:B---3--:R-:W-:Y:S02]  /*00c0*/  SHF.R.U32.HI R0, RZ, 0x4, R18 ;  /* 0x00000004ff007819 */ /* 0x008fe40000011612 */
[----:B------:R-:W-:Y:S02]  /*00d0*/  LOP3.LUT R4, R15, 0xf, R18, 0xf8, !PT ;  /* 0x0000000f0f047812 */ /* 0x000fe400078ef812 */
[----:B------:R-:W-:Y:S02]  /*00e0*/  SGXT.U32 R0, R0, 0x3 ;  /* 0x000000030000781a */ /* 0x000fe40000000000 */
[----:B------:R-:W-:Y:S02]  /*00f0*/  ISETP.GE.AND P0, PT, R4, 0x9, PT ;  /* 0x000000090400780c */ /* 0x000fe40003f06270 */
[----:B------:R-:W-:-:S02]  /*0100*/  LOP3.LUT R3, R19, 0x8, R0, 0xfe, !PT ;  /* 0x0000000813037812 */ /* 0x000fc400078efe00 */
[----:B------:R-:W-:Y:S02]  /*0110*/  LOP3.LUT R2, R19, R0, RZ, 0xfc, !PT ;  /* 0x0000000013027212 */ /* 0x000fe400078efcff */
[C---:B------:R-:W-:Y:S01]  /*0120*/  ISETP.LT.AND P2, PT, R3.reuse, 0x40000, !P0 ;  /* 0x000400000300780c */ /* 0x040fe20004741270 */
[--C-:B------:R-:W-:Y:S01]  /*0130*/  IMAD R3, R3, 0x9, R4.reuse ;  /* 0x0000000903037824 */ /* 0x100fe200078e0204 */
[----:B------:R-:W-:Y:S01]  /*0140*/  LOP3.LUT R6, R19, 0x10, R0, 0xfe, !PT ;  /* 0x0000001013067812 */ /* 0x000fe200078efe00 */
[C---:B------:R-:W-:Y:S01]  /*0150*/  IMAD R5, R2.reuse, 0x9, R4 ;  /* 0x0000000902057824 */ /* 0x040fe200078e0204 */
[----:B------:R-:W-:Y:S02]  /*0160*/  LOP3.LUT R7, R19, 0x18, R0, 0xfe, !PT ;  /* 0x0000001813077812 */ /* 0x000fe400078efe00 */
[----:B------:R-:W-:Y:S01]  /*0170*/  ISETP.LT.AND P1, PT, R2, 0x40000, !P0 ;  /* 0x000400000200780c */ /* 0x000fe20004721270 */
[----:B----4-:R-:W-:Y:S01]  /*0180*/  IMAD.WIDE R2, R3, 0x4, R16 ;  /* 0x0000000403027825 */ /* 0x010fe200078e0210 */
[----:B------:R-:W-:-:S02]  /*0190*/  ISETP.LT.AND P6, PT, R6, 0x40000, !P0 ;  /* 0x000400000600780c */ /* 0x000fc400047c1270 */
[----:B------:R-:W-:Y:S02]  /*01a0*/  LOP3.LUT R8, R19, 0x20, R0, 0xfe, !PT ;  /* 0x0000002013087812 */ /* 0x000fe400078efe00 */
[----:B------:R-:W-:Y:S01]  /*01b0*/  ISETP.LT.AND P5, PT, R7, 0x40000, !P0 ;  /* 0x000400000700780c */ /* 0x000fe200047a1270 */
[----:B------:R1:W2:Y:S01]  /*01c0*/  @P2 LDG.E.EL R14, desc[UR6][R2.64] ;  /* 0x00000006020e2981 */ /* 0x0002a2000c2e1900 */
[----:B------:R-:W-:Y:S02]  /*01d0*/  LOP3.LUT R4, R19, 0x28, R0, 0xfe, !PT ;  /* 0x0000002813047812 */ /* 0x000fe400078efe00 */
[----:B------:R-:W-:Y:S02]  /*01e0*/  LOP3.LUT R6, R19, 0x30, R0, 0xfe, !PT ;  /* 0x0000003013067812 */ /* 0x000fe400078efe00 */
[----:B------:R-:W-:Y:S02]  /*01f0*/  LOP3.LUT R7, R19, 0x38, R0, 0xfe, !PT ;  /* 0x0000003813077812 */ /* 0x000fe400078efe00 */
[----:B------:R-:W-:-:S02]  /*0200*/  ISETP.LT.AND P4, PT, R8, 0x40000, !P0 ;  /* 0x000400000800780c */ /* 0x000fc40004781270 */
[----:B------:R-:W-:Y:S02]  /*0210*/  ISETP.LT.AND P3, PT, R4, 0x40000, !P0 ;  /* 0x000400000400780c */ /* 0x000fe40004761270 */
[----:B------:R-:W-:Y:S02]  /*0220*/  ISETP.LT.AND P2, PT, R6, 0x40000, !P0 ;  /* 0x000400000600780c */ /* 0x000fe40004741270 */
[----:B------:R-:W-:Y:S01]  /*0230*/  ISETP.LT.AND P0, PT, R7, 0x40000, !P0 ;  /* 0x000400000700780c */ /* 0x000fe20004701270 */
[C---:B------:R-:W-:Y:S02]  /*0240*/  VIADD R7, R5.reuse, 0x90 ;  /* 0x0000009005077836 */ /* 0x040fe40000000000 */
[C---:B------:R-:W-:Y:S02]  /*0250*/  VIADD R9, R5.reuse, 0xd8 ;  /* 0x000000d805097836 */ /* 0x040fe40000000000 */
[C---:B------:R-:W-:Y:S02]  /*0260*/  VIADD R11, R5.reuse, 0x120 ;  /* 0x00000120050b7836 */ /* 0x040fe40000000000 */
[----:B------:R-:W-:-:S02]  /*0270*/  VIADD R13, R5, 0x168 ;  /* 0x00000168050d7836 */ /* 0x000fc40000000000 */
[C---:B------:R-:W-:Y:S02]  /*0280*/  VIADD R23, R5.reuse, 0x1b0 ;  /* 0x000001b005177836 */ /* 0x040fe40000000000 */
[C---:B------:R-:W-:Y:S02]  /*0290*/  VIADD R25, R5.reuse, 0x1f8 ;  /* 0x000001f805197836 */ /* 0x040fe40000000000 */
[----:B-1----:R-:W-:-:S04]  /*02a0*/  IMAD.WIDE R2, R5, 0x4, R16 ;  /* 0x0000000405027825 */ /* 0x002fc800078e0210 */
[----:B------:R-:W-:-:S04]  /*02b0*/  IMAD.WIDE R4, R7, 0x4, R16 ;  /* 0x0000000407047825 */ /* 0x000fc800078e0210 */
[----:B------:R-:W-:-:S04]  /*02c0*/  IMAD.WIDE R6, R9, 0x4, R16 ;  /* 0x0000000409067825 */ /* 0x000fc800078e0210 */
[----:B------:R-:W-:Y:S01]  /*02d0*/  IMAD.WIDE R8, R11, 0x4, R16 ;  /* 0x000000040b087825 */ /* 0x000fe200078e0210 */
[----:B------:R-:W-:-:S03]  /*02e0*/  CS2R R20, SRZ ;  /* 0x0000000000147805 */ /* 0x000fc6000001ff00 */
[----:B------:R-:W-:-:S03]  /*02f0*/  IMAD.WIDE R10, R13, 0x4, R16 ;  /* 0x000000040d0a7825 */ /* 0x000fc600078e0210 */
[----:B------:R1:W3:Y:S01]  /*0300*/  @P6 LDG.E.EL R20, desc[UR6][R4.64] ;  /* 0x0000000604146981 */ /* 0x0002e2000c2e1900 */
[--C-:B------:R-:W-:Y:S01]  /*0310*/  IMAD.WIDE R12, R23, 0x4, R16.reuse ;  /* 0x00000004170c7825 */ /* 0x100fe200078e0210 */
[----:B------:R-:W-:Y:S02]  /*0320*/  CS2R R22, SRZ ;  /* 0x0000000000167805 */ /* 0x000fe4000001ff00 */
[----:B------:R-:W4:Y:S01]  /*0330*/  @P5 LDG.E.EL R21, desc[UR6][R6.64] ;  /* 0x0000000606155981 */ /* 0x000f22000c2e1900 */
[----:B------:R-:W-:Y:S01]  /*0340*/  IMAD.WIDE R16, R25, 0x4, R16 ;  /* 0x0000000419107825 */ /* 0x000fe200078e0210 */
[----:B------:R-:W-:Y:S02]  /*0350*/  CS2R R24, SRZ ;  /* 0x0000000000187805 */ /* 0x000fe4000001ff00 */
[----:B------:R-:W5:Y:S01]  /*0360*/  @P4 LDG.E.EL R22, desc[UR6][R8.64] ;  /* 0x0000000608164981 */ /* 0x000f62000c2e1900 */
[----:B------:R-:W-:-:S03]  /*0370*/  IMAD.MOV.U32 R26, RZ, RZ, RZ ;  /* 0x000000ffff1a7224 */ /* 0x000fc600078e00ff */
[----:B------:R-:W5:Y:S04]  /*0380*/  @P3 LDG.E.EL R24, desc[UR6][R10.64] ;  /* 0x000000060a183981 */ /* 0x000f68000c2e1900 */
[----:B------:R1:W5:Y:S04]  /*0390*/  @P2 LDG.E.EL R23, desc[UR6][R12.64] ;  /* 0x000000060c172981 */ /* 0x000368000c2e1900 */
[----:B------:R1:W5:Y:S04]  /*03a0*/  @P1 LDG.E.EL R25, desc[UR6][R2.64] ;  /* 0x0000000602191981 */ /* 0x000368000c2e1900 */
[----:B------:R-:W5:Y:S01]  /*03b0*/  @P0 LDG.E.EL R26, desc[UR6][R16.64] ;  /* 0x00000006101a0981 */ /* 0x000f62000c2e1900 */
[----:B------:R-:W1:Y:S01]  /*03c0*/  S2R R27, SR_TID.X ;  /* 0x00000000001b7919 */ /* 0x000e620000002100 */
[----:B------:R-:W1:Y:S01]  /*03d0*/  S2UR UR5, SR_CgaCtaId ;  /* 0x00000000000579c3 */ /* 0x000e620000008800 */
[----:B------:R-:W-:-:S02]  /*03e0*/  UMOV UR4, 0x400 ;  /* 0x0000040000047882 */ /* 0x000fc40000000000 */
[----:B01----:R-:W-:Y:S01]  /*03f0*/  UPRMT UR4, UR5, 0x654, UR4 ;  /* 0x0000065405047896 */ /* 0x003fe20008000004 */
[----:B------:R-:W-:Y:S01]  /*0400*/  IMAD.SHL.U32 R4, R27, 0x40, RZ ;  /* 0x000000401b047824 */ /* 0x000fe200078e00ff */
[----:B------:R-:W-:-:S04]  /*0410*/  SHF.R.U32.HI R5, RZ, 0x4, R27 ;  /* 0x00000004ff057819 */ /* 0x000fc8000001161b */
[----:B------:R-:W-:Y:S02]  /*0420*/  SGXT.U32 R5, R5, 0x3 ;  /* 0x000000030505781a */ /* 0x000fe40000000000 */
[----:B------:R-:W-:-:S04]  /*0430*/  LOP3.LUT R4, R4, 0x3c0, RZ, 0xc0, !PT ;  /* 0x000003c004047812 */ /* 0x000fc800078ec0ff */
[C---:B------:R-:W-:Y:S02]  /*0440*/  LOP3.LUT R5, R4.reuse, R5, RZ, 0xfc, !PT ;  /* 0x0000000504057212 */ /* 0x040fe400078efcff */
[----:B------:R-:W-:-:S05]  /*0450*/  LEA.HI R4, R4, UR4, RZ, 0x1e ;  /* 0x0000000404047c11 */ /* 0x000fca000f8ff0ff */
[----:B------:R-:W-:Y:S01]  /*0460*/  IMAD R13, R5, 0x4, R4 ;  /* 0x00000004050d7824 */ /* 0x000fe200078e0204 */
[C---:B------:R-:W-:Y:S01]  /*0470*/  LOP3.LUT R2, R27.reuse, 0x70, RZ, 0xc0, !PT ;  /* 0x000000701b027812 */ /* 0x040fe200078ec0ff */
[----:B------:R-:W-:-:S04]  /*0480*/  IMAD.SHL.U32 R8, R27, 0x4, RZ ;  /* 0x000000041b087824 */ /* 0x000fc800078e00ff */
[----:B------:R-:W-:Y:S01]  /*0490*/  VIADD R3, R2, UR4 ;  /* 0x0000000402037c36 */ /* 0x000fe20008000000 */
[----:B------:R-:W-:-:S05]  /*04a0*/  LOP3.LUT R8, R8, 0x1fc, RZ, 0xc0, !PT ;  /* 0x000001fc08087812 */ /* 0x000fca00078ec0ff */
[----:B------:R-:W-:Y:S02]  /*04b0*/  IMAD R4, R8, 0x4, R3 ;  /* 0x0000000408047824 */ /* 0x000fe400078e0203 */
[----:B------:R-:W-:Y:S01]  /*04c0*/  IMAD.SHL.U32 R18, R18, 0x4, RZ ;  /* 0x0000000412127824 */ /* 0x000fe200078e00ff */
[----:B------:R-:W0:Y:S04]  /*04d0*/  LDC.64 R2, c[0x0][0x218] ;  /* 0x00008600ff027b82 */ /* 0x000e280000000a00 */
[----:B------:R-:W-:-:S04]  /*04e0*/  LOP3.LUT R18, R19, 0x3c, R18, 0xf8, !PT ;  /* 0x0000003c13127812 */ /* 0x000fc800078ef812 */
[----:B------:R-:W-:-:S04]  /*04f0*/  SHF.R.S32.HI R9, RZ, 0x1f, R18 ;  /* 0x0000001fff097819 */ /* 0x000fc80000011412 */
[----:B------:R-:W-:-:S04]  /*0500*/  LEA.HI R9, R9, R18, RZ, 0x9 ;  /* 0x0000001209097211 */ /* 0x000fc800078f48ff */
[----:B------:R-:W-:Y:S02]  /*0510*/  LOP3.LUT R11, R9, 0xfffffe00, RZ, 0xc0, !PT ;  /* 0xfffffe00090b7812 */ /* 0x000fe400078ec0ff */
[----:B------:R-:W-:Y:S02]  /*0520*/  SHF.R.S32.HI R10, RZ, 0x9, R9 ;  /* 0x00000009ff0a7819 */ /* 0x000fe40000011409 */
[C---:B------:R-:W-:Y:S01]  /*0530*/  ISETP.GE.AND P0, PT, R18.reuse, 0x40000, PT ;  /* 0x000400001200780c */ /* 0x040fe20003f06270 */
[----:B------:R-:W-:Y:S01]  /*0540*/  IMAD.IADD R11, R18, 0x1, -R11 ;  /* 0x00000001120b7824 */ /* 0x000fe200078e0a0b */
[----:B------:R-:W-:Y:S02]  /*0550*/  LOP3.LUT R9, R15, R0, RZ, 0xfc, !PT ;  /* 0x000000000f097212 */ /* 0x000fe400078efcff */
[----:B------:R-:W-:Y:S01]  /*0560*/  LOP3.LUT R0, R15, 0x8, R0, 0xfe, !PT ;  /* 0x000000080f007812 */ /* 0x000fe200078efe00 */
[----:B------:R-:W-:Y:S01]  /*0570*/  IMAD R12, R10, 0x1200, R11 ;  /* 0x000012000a0c7824 */ /* 0x000fe200078e020b */
[----:B------:R-:W-:-:S02]  /*0580*/  ISETP.LT.AND P1, PT, R9, 0x9, !P0 ;  /* 0x000000090900780c */ /* 0x000fc40004721270 */
[----:B------:R-:W-:Y:S01]  /*0590*/  ISETP.LT.AND P0, PT, R0, 0x9, !P0 ;  /* 0x000000090000780c */ /* 0x000fe20004701270 */
[----:B------:R-:W-:-:S04]  /*05a0*/  IMAD R11, R9, 0x200, R12 ;  /* 0x00000200090b7824 */ /* 0x000fc800078e020c */
[----:B0-----:R-:W-:Y:S01]  /*05b0*/  IMAD.WIDE R10, R11, 0x4, R2 ;  /* 0x000000040b0a7825 */ /* 0x001fe200078e0202 */
[----:B--2---:R-:W-:Y:S04]  /*05c0*/  STS [R13+0x20], R14 ;  /* 0x0000200e0d007388 */ /* 0x004fe80000000800 */
[----:B---3--:R-:W-:Y:S04]  /*05d0*/  STS [R13+0x40], R20 ;  /* 0x000040140d007388 */ /* 0x008fe80000000800 */
[----:B----4-:R-:W-:Y:S04]  /*05e0*/  STS [R13+0x60], R21 ;  /* 0x000060150d007388 */ /* 0x010fe80000000800 */
[----:B-----5:R-:W-:Y:S04]  /*05f0*/  STS [R13+0x80], R22 ;  /* 0x000080160d007388 */ /* 0x020fe80000000800 */
[----:B------:R-:W-:Y:S04]  /*0600*/  STS [R13+0xa0], R24 ;  /* 0x0000a0180d007388 */ /* 0x000fe80000000800 */
[----:B------:R-:W-:Y:S04]  /*0610*/  STS [R13+0xc0], R23 ;  /* 0x0000c0170d007388 */ /* 0x000fe80000000800 */
[----:B------:R-:W-:Y:S04]  /*0620*/  STS [R13], R25 ;  /* 0x000000190d007388 */ /* 0x000fe80000000800 */
[----:B------:R0:W-:Y:S01]  /*0630*/  STS [R13+0xe0], R26 ;  /* 0x0000e01a0d007388 */ /* 0x0001e20000000800 */
[----:B------:R-:W-:Y:S06]  /*0640*/  BAR.SYNC.DEFER_BLOCKING 0x0 ;  /* 0x0000000000007b1d */ /* 0x000fec0000010000 */
[----:B------:R-:W1:Y:S01]  /*0650*/  LDS.128 R4, [R4] ;  /* 0x0000000004047984 */ /* 0x000e620000000c00 */
[----:B0-----:R-:W-:-:S04]  /*0660*/  LOP3.LUT R13, R8, 0x200, RZ, 0xfc, !PT ;  /* 0x00000200080d7812 */ /* 0x001fc800078efcff */
[----:B------:R-:W-:-:S04]  /*0670*/  SHF.R.U32.HI R13, RZ, 0x2, R13 ;  /* 0x00000002ff0d7819 */ /* 0x000fc8000001160d */
[----:B------:R-:W-:-:S05]  /*0680*/  LOP3.LUT R13, R13, 0xf0, RZ, 0xc0, !PT ;  /* 0x000000f00d0d7812 */ /* 0x000fca00078ec0ff */
[----:B------:R-:W-:-:S04]  /*0690*/  VIADD R13, R13, UR4 ;  /* 0x000000040d0d7c36 */ /* 0x000fc80008000000 */
[----:B------:R-:W-:Y:S01]  /*06a0*/  IMAD R13, R8, 0x4, R13 ;  /* 0x00000004080d7824 */ /* 0x000fe200078e020d */
[----:B-1----:R0:W-:Y:S02]  /*06b0*/  @P1 STG.E.128 desc[UR6][R10.64], R4 ;  /* 0x000000040a001986 */ /* 0x0021e4000c101d06 */
[----:B0-----:R-:W-:Y:S05]  /*06c0*/  @!P0 EXIT ;  /* 0x000000000000894d */ /* 0x001fea0003800000 */
[----:B0-----:R-:W0:Y:S01]  /*06d0*/  LDS.128 R8, [R13+0x800] ;  /* 0x000800000d087984 */ /* 0x001e220000000c00 */
[----:B------:R-:W-:-:S04]  /*06e0*/  IMAD R5, R0, 0x200, R12 ;  /* 0x0000020000057824 */ /* 0x000fc800078e020c */
[----:B------:R-:W-:-:S05]  /*06f0*/  IMAD.WIDE R2, R5, 0x4, R2 ;  /* 0x0000000405027825 */ /* 0x000fca00078e0202 */
[----:B0-----:R-:W-:Y:S01]  /*0700*/  STG.E.128 desc[UR6][R2.64], R8 ;  /* 0x0000000802007986 */ /* 0x001fe2000c101d06 */
[----:B------:R-:W-:Y:S05]  /*0710*/  EXIT ;  /* 0x000000000000794d */ /* 0x000fea0003800000 */
.L_x_0:
[----:B------:R-:W-:-:S00]  /*0720*/  BRA `(.L_x_0) ;  /* 0xfffffffc00fc7947 */ /* 0x000fc0000383ffff */
[----:B------:R-:W-:-:S00]  /*0730*/  NOP ;  /* 0x0000000000007918 */ /* 0x000fc00000000000 */
        /* <DEDUP_REMOVED lines=12> */
.L_x_1:


//--------------------- .nv.shared.triton_poi_fused_6 --------------------------
	.section	.nv.shared.triton_poi_fused_6,"aw",@nobits
	.sectionflags	@""
	.align	16
	.zero		1024


//--------------------- .nv.constant0.triton_poi_fused_6 --------------------------
	.section	.nv.constant0.triton_poi_fused_6,"a",@progbits
	.sectionflags	@""
	.align	4
.nv.constant0.triton_poi_fused_6:
	.zero		552
